//
// Generated by NVIDIA NVVM Compiler
//
// Compiler Build ID: CL-36424714
// Cuda compilation tools, release 13.0, V13.0.88
// Based on NVVM 20.0.0
//

.version 9.0
.target sm_100
.address_size 64

	// .globl	_Z25non_local_gradient_kernelPfjjS_jS_

.visible .entry _Z25non_local_gradient_kernelPfjjS_jS_(
	.param .u64 .ptr .align 1 _Z25non_local_gradient_kernelPfjjS_jS__param_0,
	.param .u32 _Z25non_local_gradient_kernelPfjjS_jS__param_1,
	.param .u32 _Z25non_local_gradient_kernelPfjjS_jS__param_2,
	.param .u64 .ptr .align 1 _Z25non_local_gradient_kernelPfjjS_jS__param_3,
	.param .u32 _Z25non_local_gradient_kernelPfjjS_jS__param_4,
	.param .u64 .ptr .align 1 _Z25non_local_gradient_kernelPfjjS_jS__param_5
)
{
	.reg .pred 	%p<62>;
	.reg .b32 	%r<85>;
	.reg .b32 	%f<68>;
	.reg .b64 	%rd<30>;

	ld.param.u64 	%rd8, [_Z25non_local_gradient_kernelPfjjS_jS__param_0];
	ld.param.u32 	%r44, [_Z25non_local_gradient_kernelPfjjS_jS__param_1];
	ld.param.u32 	%r45, [_Z25non_local_gradient_kernelPfjjS_jS__param_2];
	ld.param.u64 	%rd9, [_Z25non_local_gradient_kernelPfjjS_jS__param_3];
	ld.param.u32 	%r46, [_Z25non_local_gradient_kernelPfjjS_jS__param_4];
	ld.param.u64 	%rd7, [_Z25non_local_gradient_kernelPfjjS_jS__param_5];
	cvta.to.global.u64 	%rd1, %rd9;
	cvta.to.global.u64 	%rd2, %rd8;
	mov.u32 	%r47, %ntid.x;
	mov.u32 	%r48, %ctaid.x;
	mov.u32 	%r49, %tid.x;
	mad.lo.s32 	%r1, %r47, %r48, %r49;
	mul.lo.s32 	%r50, %r45, %r44;
	setp.ge.u32 	%p2, %r1, %r50;
	@%p2 bra 	$L__BB0_30;
	cvta.to.global.u64 	%rd10, %rd7;
	div.u32 	%r51, %r1, %r44;
	cvt.rn.f32.u32 	%f18, %r51;
	cvt.rzi.s32.f32 	%r2, %f18;
	mul.lo.s32 	%r3, %r2, %r44;
	sub.s32 	%r4, %r1, %r3;
	cvt.rn.f32.u32 	%f19, %r46;
	mul.f32 	%f20, %f19, 0f3F000000;
	cvt.rmi.f32.f32 	%f21, %f20;
	cvt.rzi.s32.f32 	%r5, %f21;
	mul.wide.s32 	%rd11, %r1, 4;
	add.s64 	%rd3, %rd10, %rd11;
	mov.b32 	%r52, 0;
	st.global.u32 	[%rd3], %r52;
	setp.eq.s32 	%p3, %r46, 0;
	@%p3 bra 	$L__BB0_30;
	add.s64 	%rd4, %rd2, %rd11;
	and.b32  	%r6, %r46, 3;
	and.b32  	%r7, %r46, -4;
	sub.s32 	%r11, %r1, %r5;
	add.s32 	%r8, %r11, 3;
	add.s32 	%r54, %r1, 1;
	sub.s32 	%r55, %r54, %r3;
	sub.s32 	%r9, %r55, %r5;
	add.s32 	%r10, %r11, 2;
	sub.s32 	%r12, %r54, %r5;
	mov.b32 	%r75, 0;
	mov.f32 	%f61, 0f00000000;
$L__BB0_3:
	setp.lt.u32 	%p4, %r46, 4;
	mul.lo.s32 	%r14, %r75, %r46;
	sub.s32 	%r57, %r75, %r5;
	add.s32 	%r58, %r57, %r2;
	setp.lt.s32 	%p5, %r58, 0;
	setp.ge.u32 	%p6, %r58, %r45;
	or.pred  	%p1, %p5, %p6;
	mul.lo.s32 	%r15, %r58, %r44;
	mov.b32 	%r84, 0;
	@%p4 bra 	$L__BB0_18;
	neg.s32 	%r76, %r5;
	mul.lo.s32 	%r61, %r44, %r57;
	add.s32 	%r82, %r8, %r61;
	add.s32 	%r80, %r10, %r61;
	add.s32 	%r79, %r11, %r61;
	add.s32 	%r77, %r12, %r61;
	mov.b32 	%r83, 0;
	mov.u32 	%r78, %r14;
	mov.u32 	%r81, %r9;
$L__BB0_5:
	setp.eq.s32 	%p7, %r75, %r5;
	mul.wide.s32 	%rd13, %r78, 4;
	add.s64 	%rd14, %rd1, %rd13;
	add.s64 	%rd5, %rd14, 8;
	setp.eq.s32 	%p8, %r76, 0;
	and.pred  	%p9, %p7, %p8;
	@%p9 bra 	$L__BB0_8;
	add.s32 	%r62, %r81, -1;
	setp.lt.s32 	%p10, %r62, 0;
	setp.ge.u32 	%p11, %r62, %r44;
	or.pred  	%p12, %p10, %p11;
	or.pred  	%p13, %p12, %p1;
	@%p13 bra 	$L__BB0_8;
	ld.global.f32 	%f23, [%rd4];
	mul.wide.s32 	%rd15, %r79, 4;
	add.s64 	%rd16, %rd2, %rd15;
	ld.global.f32 	%f24, [%rd16];
	sub.f32 	%f25, %f23, %f24;
	abs.f32 	%f26, %f25;
	ld.global.f32 	%f27, [%rd5+-8];
	fma.rn.f32 	%f61, %f27, %f26, %f61;
	st.global.f32 	[%rd3], %f61;
$L__BB0_8:
	add.s32 	%r63, %r83, 1;
	setp.eq.s32 	%p15, %r63, %r5;
	and.pred  	%p16, %p7, %p15;
	@%p16 bra 	$L__BB0_11;
	setp.lt.s32 	%p17, %r81, 0;
	setp.ge.u32 	%p18, %r81, %r44;
	or.pred  	%p19, %p17, %p18;
	or.pred  	%p20, %p19, %p1;
	@%p20 bra 	$L__BB0_11;
	ld.global.f32 	%f28, [%rd4];
	mul.wide.s32 	%rd17, %r77, 4;
	add.s64 	%rd18, %rd2, %rd17;
	ld.global.f32 	%f29, [%rd18];
	sub.f32 	%f30, %f28, %f29;
	abs.f32 	%f31, %f30;
	ld.global.f32 	%f32, [%rd5+-4];
	fma.rn.f32 	%f61, %f32, %f31, %f61;
	st.global.f32 	[%rd3], %f61;
$L__BB0_11:
	add.s32 	%r64, %r83, 2;
	setp.eq.s32 	%p22, %r64, %r5;
	and.pred  	%p23, %p7, %p22;
	@%p23 bra 	$L__BB0_14;
	add.s32 	%r65, %r81, 1;
	setp.lt.s32 	%p24, %r65, 0;
	setp.ge.u32 	%p25, %r65, %r44;
	or.pred  	%p26, %p24, %p25;
	or.pred  	%p27, %p26, %p1;
	@%p27 bra 	$L__BB0_14;
	ld.global.f32 	%f33, [%rd4];
	mul.wide.s32 	%rd19, %r80, 4;
	add.s64 	%rd20, %rd2, %rd19;
	ld.global.f32 	%f34, [%rd20];
	sub.f32 	%f35, %f33, %f34;
	abs.f32 	%f36, %f35;
	ld.global.f32 	%f37, [%rd5];
	fma.rn.f32 	%f61, %f37, %f36, %f61;
	st.global.f32 	[%rd3], %f61;
$L__BB0_14:
	add.s32 	%r66, %r83, 3;
	setp.eq.s32 	%p29, %r66, %r5;
	and.pred  	%p30, %p7, %p29;
	@%p30 bra 	$L__BB0_17;
	add.s32 	%r67, %r81, 2;
	setp.lt.s32 	%p31, %r67, 0;
	setp.ge.u32 	%p32, %r67, %r44;
	or.pred  	%p33, %p31, %p32;
	or.pred  	%p34, %p33, %p1;
	@%p34 bra 	$L__BB0_17;
	ld.global.f32 	%f38, [%rd4];
	mul.wide.s32 	%rd21, %r82, 4;
	add.s64 	%rd22, %rd2, %rd21;
	ld.global.f32 	%f39, [%rd22];
	sub.f32 	%f40, %f38, %f39;
	abs.f32 	%f41, %f40;
	ld.global.f32 	%f42, [%rd5+4];
	fma.rn.f32 	%f61, %f42, %f41, %f61;
	st.global.f32 	[%rd3], %f61;
$L__BB0_17:
	add.s32 	%r83, %r83, 4;
	add.s32 	%r82, %r82, 4;
	add.s32 	%r81, %r81, 4;
	add.s32 	%r80, %r80, 4;
	add.s32 	%r79, %r79, 4;
	add.s32 	%r78, %r78, 4;
	add.s32 	%r77, %r77, 4;
	add.s32 	%r76, %r76, 4;
	setp.ne.s32 	%p35, %r83, %r7;
	mov.u32 	%r84, %r7;
	@%p35 bra 	$L__BB0_5;
$L__BB0_18:
	setp.eq.s32 	%p36, %r6, 0;
	@%p36 bra 	$L__BB0_29;
	setp.eq.s32 	%p37, %r75, %r5;
	setp.eq.s32 	%p38, %r84, %r5;
	and.pred  	%p39, %p37, %p38;
	add.s32 	%r68, %r84, %r14;
	mul.wide.s32 	%rd23, %r68, 4;
	add.s64 	%rd6, %rd1, %rd23;
	@%p39 bra 	$L__BB0_22;
	sub.s32 	%r69, %r84, %r5;
	add.s32 	%r38, %r69, %r4;
	setp.lt.s32 	%p40, %r38, 0;
	setp.ge.u32 	%p41, %r38, %r44;
	or.pred  	%p42, %p40, %p41;
	or.pred  	%p43, %p42, %p1;
	@%p43 bra 	$L__BB0_22;
	add.s32 	%r70, %r38, %r15;
	ld.global.f32 	%f43, [%rd4];
	mul.wide.s32 	%rd24, %r70, 4;
	add.s64 	%rd25, %rd2, %rd24;
	ld.global.f32 	%f44, [%rd25];
	sub.f32 	%f45, %f43, %f44;
	abs.f32 	%f46, %f45;
	ld.global.f32 	%f47, [%rd6];
	fma.rn.f32 	%f61, %f47, %f46, %f61;
	st.global.f32 	[%rd3], %f61;
$L__BB0_22:
	setp.eq.s32 	%p44, %r6, 1;
	add.s32 	%r39, %r84, 1;
	@%p44 bra 	$L__BB0_29;
	setp.eq.s32 	%p46, %r39, %r5;
	and.pred  	%p47, %p37, %p46;
	@%p47 bra 	$L__BB0_26;
	sub.s32 	%r71, %r39, %r5;
	add.s32 	%r40, %r71, %r4;
	setp.lt.s32 	%p48, %r40, 0;
	setp.ge.u32 	%p49, %r40, %r44;
	or.pred  	%p50, %p48, %p49;
	or.pred  	%p51, %p50, %p1;
	@%p51 bra 	$L__BB0_26;
	add.s32 	%r72, %r40, %r15;
	ld.global.f32 	%f48, [%rd4];
	mul.wide.s32 	%rd26, %r72, 4;
	add.s64 	%rd27, %rd2, %rd26;
	ld.global.f32 	%f49, [%rd27];
	sub.f32 	%f50, %f48, %f49;
	abs.f32 	%f51, %f50;
	ld.global.f32 	%f52, [%rd6+4];
	fma.rn.f32 	%f61, %f52, %f51, %f61;
	st.global.f32 	[%rd3], %f61;
$L__BB0_26:
	setp.eq.s32 	%p53, %r6, 2;
	add.s32 	%r41, %r84, 2;
	setp.eq.s32 	%p54, %r41, %r5;
	and.pred  	%p55, %p37, %p54;
	or.pred  	%p56, %p53, %p55;
	@%p56 bra 	$L__BB0_29;
	sub.s32 	%r73, %r41, %r5;
	add.s32 	%r42, %r73, %r4;
	setp.lt.s32 	%p57, %r42, 0;
	setp.ge.u32 	%p58, %r42, %r44;
	or.pred  	%p59, %p57, %p58;
	or.pred  	%p60, %p59, %p1;
	@%p60 bra 	$L__BB0_29;
	add.s32 	%r74, %r42, %r15;
	ld.global.f32 	%f53, [%rd4];
	mul.wide.s32 	%rd28, %r74, 4;
	add.s64 	%rd29, %rd2, %rd28;
	ld.global.f32 	%f54, [%rd29];
	sub.f32 	%f55, %f53, %f54;
	abs.f32 	%f56, %f55;
	ld.global.f32 	%f57, [%rd6+8];
	fma.rn.f32 	%f61, %f57, %f56, %f61;
	st.global.f32 	[%rd3], %f61;
$L__BB0_29:
	add.s32 	%r75, %r75, 1;
	setp.ne.s32 	%p61, %r75, %r46;
	@%p61 bra 	$L__BB0_3;
$L__BB0_30:
	ret;

}


// ===== COMPILED SASS (sm_100) =====

	.target	sm_100

	.elftype	@"ET_EXEC"


//--------------------- .note.nv.tkinfo           --------------------------
	.section	.note.nv.tkinfo,"",@"SHT_NOTE"
	.sectionflags	@"SHF_NOTE_NV_TKINFO"
	.tkinfo
        /*0018*/ 	.word	0x00000002
        /*0030*/ 	.string	""
        /*0030*/ 	.string	"ptxas"
        /*0030*/ 	.string	"Cuda compilation tools, release 13.0, V13.0.88"
        /*0030*/ 	.string	"Build cuda_13.0.r13.0/compiler.36424714_0"
        /*0030*/ 	.string	"-arch sm_100 -m 64 "



//--------------------- .note.nv.cuinfo           --------------------------
	.section	.note.nv.cuinfo,"",@"SHT_NOTE"
	.sectionflags	@"SHF_NOTE_NV_CUINFO"
        /*0018*/ 	.short	0x0002
        /*001a*/ 	.short	0x0064
        /*001c*/ 	.short	0x0082
	.zero		2


//--------------------- .nv.info                  --------------------------
	.section	.nv.info,"",@"SHT_CUDA_INFO"
	.align	4


	//----- nvinfo : EIATTR_REGCOUNT
	.align		4
        /*0000*/ 	.byte	0x04, 0x2f
        /*0002*/ 	.short	(.L_1 - .L_0)
	.align		4
.L_0:
        /*0004*/ 	.word	index@(_Z25non_local_gradient_kernelPfjjS_jS_)
        /*0008*/ 	.word	0x0000001d


	//----- nvinfo : EIATTR_FRAME_SIZE
	.align		4
.L_1:
        /*000c*/ 	.byte	0x04, 0x11
        /*000e*/ 	.short	(.L_3 - .L_2)
	.align		4
.L_2:
        /*0010*/ 	.word	index@(_Z25non_local_gradient_kernelPfjjS_jS_)
        /*0014*/ 	.word	0x00000000


	//----- nvinfo : EIATTR_MIN_STACK_SIZE
	.align		4
.L_3:
        /*0018*/ 	.byte	0x04, 0x12
        /*001a*/ 	.short	(.L_5 - .L_4)
	.align		4
.L_4:
        /*001c*/ 	.word	index@(_Z25non_local_gradient_kernelPfjjS_jS_)
        /*0020*/ 	.word	0x00000000
.L_5:


//--------------------- .nv.compat                --------------------------
	.section	.nv.compat,"",@"SHT_CUDA_COMPAT_INFO"
	.align	4
        /*0000*/ 	.byte	0x02, 0x09, 0x00, 0x00, 0x02, 0x02, 0x01, 0x00, 0x02, 0x05, 0x05, 0x00, 0x03, 0x07, 0x01, 0x01
        /*0010*/ 	.byte	0x02, 0x03, 0x00, 0x00, 0x02, 0x06, 0x01, 0x00, 0x04, 0x0b, 0x08, 0x00, 0x09, 0x00, 0x00, 0x00
        /*0020*/ 	.byte	0x00, 0x00, 0x00, 0x00


//--------------------- .nv.info._Z25non_local_gradient_kernelPfjjS_jS_ --------------------------
	.section	.nv.info._Z25non_local_gradient_kernelPfjjS_jS_,"",@"SHT_CUDA_INFO"
	.sectionflags	@""
	.align	4


	//----- nvinfo : EIATTR_CUDA_API_VERSION
	.align		4
        /*0000*/ 	.byte	0x04, 0x37
        /*0002*/ 	.short	(.L_7 - .L_6)
.L_6:
        /*0004*/ 	.word	0x00000082


	//----- nvinfo : EIATTR_KPARAM_INFO
	.align		4
.L_7:
        /*0008*/ 	.byte	0x04, 0x17
        /*000a*/ 	.short	(.L_9 - .L_8)
.L_8:
        /*000c*/ 	.word	0x00000000
        /*0010*/ 	.short	0x0005
        /*0012*/ 	.short	0x0020
        /*0014*/ 	.byte	0x00, 0xf5, 0x21, 0x00


	//----- nvinfo : EIATTR_KPARAM_INFO
	.align		4
.L_9:
        /*0018*/ 	.byte	0x04, 0x17
        /*001a*/ 	.short	(.L_11 - .L_10)
.L_10:
        /*001c*/ 	.word	0x00000000
        /*0020*/ 	.short	0x0004
        /*0022*/ 	.short	0x0018
        /*0024*/ 	.byte	0x00, 0xf0, 0x11, 0x00


	//----- nvinfo : EIATTR_KPARAM_INFO
	.align		4
.L_11:
        /*0028*/ 	.byte	0x04, 0x17
        /*002a*/ 	.short	(.L_13 - .L_12)
.L_12:
        /*002c*/ 	.word	0x00000000
        /*0030*/ 	.short	0x0003
        /*0032*/ 	.short	0x0010
        /*0034*/ 	.byte	0x00, 0xf5, 0x21, 0x00


	//----- nvinfo : EIATTR_KPARAM_INFO
	.align		4
.L_13:
        /*0038*/ 	.byte	0x04, 0x17
        /*003a*/ 	.short	(.L_15 - .L_14)
.L_14:
        /*003c*/ 	.word	0x00000000
        /*0040*/ 	.short	0x0002
        /*0042*/ 	.short	0x000c
        /*0044*/ 	.byte	0x00, 0xf0, 0x11, 0x00


	//----- nvinfo : EIATTR_KPARAM_INFO
	.align		4
.L_15:
        /*0048*/ 	.byte	0x04, 0x17
        /*004a*/ 	.short	(.L_17 - .L_16)
.L_16:
        /*004c*/ 	.word	0x00000000
        /*0050*/ 	.short	0x0001
        /*0052*/ 	.short	0x0008
        /*0054*/ 	.byte	0x00, 0xf0, 0x11, 0x00


	//----- nvinfo : EIATTR_KPARAM_INFO
	.align		4
.L_17:
        /*0058*/ 	.byte	0x04, 0x17
        /*005a*/ 	.short	(.L_19 - .L_18)
.L_18:
        /*005c*/ 	.word	0x00000000
        /*0060*/ 	.short	0x0000
        /*0062*/ 	.short	0x0000
        /*0064*/ 	.byte	0x00, 0xf5, 0x21, 0x00


	//----- nvinfo : EIATTR_SPARSE_MMA_MASK
	.align		4
.L_19:
        /*0068*/ 	.byte	0x03, 0x50
        /*006a*/ 	.short	0x0000


	//----- nvinfo : EIATTR_MAXREG_COUNT
	.align		4
        /*006c*/ 	.byte	0x03, 0x1b
        /*006e*/ 	.short	0x00ff


	//----- nvinfo : EIATTR_MERCURY_ISA_VERSION
	.align		4
        /*0070*/ 	.byte	0x03, 0x5f
        /*0072*/ 	.short	0x0101


	//----- nvinfo : EIATTR_VRC_CTA_INIT_COUNT
	.align		4
        /*0074*/ 	.byte	0x02, 0x4a
	.zero		1
	.zero		1


	//----- nvinfo : EIATTR_EXIT_INSTR_OFFSETS
	.align		4
        /*0078*/ 	.byte	0x04, 0x1c
        /*007a*/ 	.short	(.L_21 - .L_20)


	//   ....[0]....
.L_20:
        /*007c*/ 	.word	0x00000080


	//   ....[1]....
        /*0080*/ 	.word	0x00000210


	//   ....[2]....
        /*0084*/ 	.word	0x00000db0


	//----- nvinfo : EIATTR_CRS_STACK_SIZE
	.align		4
.L_21:
        /*0088*/ 	.byte	0x04, 0x1e
        /*008a*/ 	.short	(.L_23 - .L_22)
.L_22:
        /*008c*/ 	.word	0x00000000


	//----- nvinfo : EIATTR_CBANK_PARAM_SIZE
	.align		4
.L_23:
        /*0090*/ 	.byte	0x03, 0x19
        /*0092*/ 	.short	0x0028


	//----- nvinfo : EIATTR_PARAM_CBANK
	.align		4
        /*0094*/ 	.byte	0x04, 0x0a
        /*0096*/ 	.short	(.L_25 - .L_24)
	.align		4
.L_24:
        /*0098*/ 	.word	index@(.nv.constant0._Z25non_local_gradient_kernelPfjjS_jS_)
        /*009c*/ 	.short	0x0380
        /*009e*/ 	.short	0x0028


	//----- nvinfo : EIATTR_SW_WAR
	.align		4
.L_25:
        /*00a0*/ 	.byte	0x04, 0x36
        /*00a2*/ 	.short	(.L_27 - .L_26)
.L_26:
        /*00a4*/ 	.word	0x00000008
.L_27:


//--------------------- .nv.callgraph             --------------------------
	.section	.nv.callgraph,"",@"SHT_CUDA_CALLGRAPH"
	.align	4
	.sectionentsize	8
	.align		4
        /*0000*/ 	.word	0x00000000
	.align		4
        /*0004*/ 	.word	0xffffffff
	.align		4
        /*0008*/ 	.word	0x00000000
	.align		4
        /*000c*/ 	.word	0xfffffffe
	.align		4
        /*0010*/ 	.word	0x00000000
	.align		4
        /*0014*/ 	.word	0xfffffffd
	.align		4
        /*0018*/ 	.word	0x00000000
	.align		4
        /*001c*/ 	.word	0xfffffffc


//--------------------- .text._Z25non_local_gradient_kernelPfjjS_jS_ --------------------------
	.section	.text._Z25non_local_gradient_kernelPfjjS_jS_,"ax",@progbits
	.align	128
        .global         _Z25non_local_gradient_kernelPfjjS_jS_
        .type           _Z25non_local_gradient_kernelPfjjS_jS_,@function
        .size           _Z25non_local_gradient_kernelPfjjS_jS_,(.L_x_10 - _Z25non_local_gradient_kernelPfjjS_jS_)
        .other          _Z25non_local_gradient_kernelPfjjS_jS_,@"STO_CUDA_ENTRY STV_DEFAULT"
_Z25non_local_gradient_kernelPfjjS_jS_:
.text._Z25non_local_gradient_kernelPfjjS_jS_:
[----:B------:R-:W-:Y:S01]  /*0000*/  LDC R1, c[0x0][0x37c] ;  /* 0x0000df00ff017b82 */ /* 0x000fe20000000800 */
[----:B------:R-:W0:Y:S01]  /*0010*/  S2R R7, SR_CTAID.X ;  /* 0x0000000000077919 */ /* 0x000e220000002500 */
[----:B------:R-:W1:Y:S01]  /*0020*/  LDCU.64 UR10, c[0x0][0x388] ;  /* 0x00007100ff0a77ac */ /* 0x000e620008000a00 */
[----:B------:R-:W0:Y:S01]  /*0030*/  S2R R0, SR_TID.X ;  /* 0x0000000000007919 */ /* 0x000e220000002100 */
[----:B------:R-:W0:Y:S01]  /*0040*/  LDCU UR5, c[0x0][0x360] ;  /* 0x00006c00ff0577ac */ /* 0x000e220008000800 */
[----:B-1----:R-:W-:Y:S01]  /*0050*/  UIMAD UR4, UR11, UR10, URZ ;  /* 0x0000000a0b0472a4 */ /* 0x002fe2000f8e02ff */
[----:B0-----:R-:W-:-:S05]  /*0060*/  IMAD R7, R7, UR5, R0 ;  /* 0x0000000507077c24 */ /* 0x001fca000f8e0200 */
[----:B------:R-:W-:-:S13]  /*0070*/  ISETP.GE.U32.AND P0, PT, R7, UR4, PT ;  /* 0x0000000407007c0c */ /* 0x000fda000bf06070 */
[----:B------:R-:W-:Y:S05]  /*0080*/  @P0 EXIT ;  /* 0x000000000000094d */ /* 0x000fea0003800000 */
[----:B------:R-:W0:Y:S01]  /*0090*/  I2F.U32.RP R0, UR10 ;  /* 0x0000000a00007d06 */ /* 0x000e220008209000 */
[----:B------:R-:W1:Y:S01]  /*00a0*/  LDCU UR6, c[0x0][0x398] ;  /* 0x00007300ff0677ac */ /* 0x000e620008000800 */
[----:B------:R-:W2:Y:S01]  /*00b0*/  LDC.64 R12, c[0x0][0x3a0] ;  /* 0x0000e800ff0c7b82 */ /* 0x000ea20000000a00 */
[----:B------:R-:W-:Y:S01]  /*00c0*/  ISETP.NE.U32.AND P2, PT, RZ, UR10, PT ;  /* 0x0000000aff007c0c */ /* 0x000fe2000bf45070 */
[----:B------:R-:W3:Y:S04]  /*00d0*/  LDCU.64 UR8, c[0x0][0x358] ;  /* 0x00006b00ff0877ac */ /* 0x000ee80008000a00 */
[----:B0-----:R-:W0:Y:S01]  /*00e0*/  MUFU.RCP R0, R0 ;  /* 0x0000000000007308 */ /* 0x001e220000001000 */
[----:B-1----:R-:W-:Y:S01]  /*00f0*/  ISETP.NE.AND P3, PT, RZ, UR6, PT ;  /* 0x00000006ff007c0c */ /* 0x002fe2000bf65270 */
[----:B--2---:R-:W-:-:S05]  /*0100*/  IMAD.WIDE R12, R7, 0x4, R12 ;  /* 0x00000004070c7825 */ /* 0x004fca00078e020c */
[----:B---3--:R1:W-:Y:S01]  /*0110*/  STG.E desc[UR8][R12.64], RZ ;  /* 0x000000ff0c007986 */ /* 0x0083e2000c101908 */
[----:B0-----:R-:W-:-:S04]  /*0120*/  VIADD R2, R0, 0xffffffe ;  /* 0x0ffffffe00027836 */ /* 0x001fc80000000000 */
[----:B------:R0:W2:Y:S02]  /*0130*/  F2I.FTZ.U32.TRUNC.NTZ R3, R2 ;  /* 0x0000000200037305 */ /* 0x0000a4000021f000 */
[----:B0-----:R-:W-:Y:S02]  /*0140*/  HFMA2 R2, -RZ, RZ, 0, 0 ;  /* 0x00000000ff027431 */ /* 0x001fe400000001ff */
[----:B--2---:R-:W-:-:S04]  /*0150*/  IMAD.MOV R5, RZ, RZ, -R3 ;  /* 0x000000ffff057224 */ /* 0x004fc800078e0a03 */
[----:B------:R-:W-:-:S04]  /*0160*/  IMAD R5, R5, UR10, RZ ;  /* 0x0000000a05057c24 */ /* 0x000fc8000f8e02ff */
[----:B------:R-:W-:-:S06]  /*0170*/  IMAD.HI.U32 R4, R3, R5, R2 ;  /* 0x0000000503047227 */ /* 0x000fcc00078e0002 */
[----:B------:R-:W-:-:S04]  /*0180*/  IMAD.HI.U32 R4, R4, R7, RZ ;  /* 0x0000000704047227 */ /* 0x000fc800078e00ff */
[----:B------:R-:W-:-:S04]  /*0190*/  IMAD.MOV R6, RZ, RZ, -R4 ;  /* 0x000000ffff067224 */ /* 0x000fc800078e0a04 */
[----:B------:R-:W-:-:S05]  /*01a0*/  IMAD R3, R6, UR10, R7 ;  /* 0x0000000a06037c24 */ /* 0x000fca000f8e0207 */
[----:B------:R-:W-:-:S13]  /*01b0*/  ISETP.GE.U32.AND P0, PT, R3, UR10, PT ;  /* 0x0000000a03007c0c */ /* 0x000fda000bf06070 */
[----:B------:R-:W-:Y:S01]  /*01c0*/  @P0 VIADD R3, R3, -UR10 ;  /* 0x8000000a03030c36 */ /* 0x000fe20008000000 */
[----:B------:R-:W-:-:S04]  /*01d0*/  @P0 IADD3 R4, PT, PT, R4, 0x1, RZ ;  /* 0x0000000104040810 */ /* 0x000fc80007ffe0ff */
[----:B------:R-:W-:-:S13]  /*01e0*/  ISETP.GE.U32.AND P1, PT, R3, UR10, PT ;  /* 0x0000000a03007c0c */ /* 0x000fda000bf26070 */
[----:B------:R-:W-:Y:S01]  /*01f0*/  @P1 VIADD R4, R4, 0x1 ;  /* 0x0000000104041836 */ /* 0x000fe20000000000 */
[----:B------:R-:W-:Y:S01]  /*0200*/  @!P2 LOP3.LUT R4, RZ, UR10, RZ, 0x33, !PT ;  /* 0x0000000aff04ac12 */ /* 0x000fe2000f8e33ff */
[----:B-1----:R-:W-:Y:S06]  /*0210*/  @!P3 EXIT ;  /* 0x000000000000b94d */ /* 0x002fec0003800000 */
[----:B------:R-:W-:Y:S01]  /*0220*/  I2FP.F32.U32 R0, R4 ;  /* 0x0000000400007245 */ /* 0x000fe20000201000 */
[----:B------:R-:W0:Y:S01]  /*0230*/  LDC.64 R14, c[0x0][0x380] ;  /* 0x0000e000ff0e7b82 */ /* 0x000e220000000a00 */
[----:B------:R-:W-:Y:S01]  /*0240*/  I2FP.F32.U32 R2, UR6 ;  /* 0x0000000600027c45 */ /* 0x000fe20008201000 */
[----:B------:R-:W-:Y:S01]  /*0250*/  VIADD R9, R7, 0x1 ;  /* 0x0000000107097836 */ /* 0x000fe20000000000 */
[----:B------:R-:W-:Y:S01]  /*0260*/  ULOP3.LUT UR6, UR6, 0xfffffffc, URZ, 0xc0, !UPT ;  /* 0xfffffffc06067892 */ /* 0x000fe2000f8ec0ff */
[----:B------:R-:W-:Y:S01]  /*0270*/  IMAD.MOV.U32 R3, RZ, RZ, RZ ;  /* 0x000000ffff037224 */ /* 0x000fe200078e00ff */
[----:B------:R-:W1:Y:S01]  /*0280*/  F2I.TRUNC.NTZ R0, R0 ;  /* 0x0000000000007305 */ /* 0x000e62000020f100 */
[----:B------:R-:W-:Y:S01]  /*0290*/  FMUL R2, R2, 0.5 ;  /* 0x3f00000002027820 */ /* 0x000fe20000400000 */
[----:B------:R-:W-:-:S06]  /*02a0*/  UMOV UR4, URZ ;  /* 0x000000ff00047c82 */ /* 0x000fcc0008000000 */
[----:B------:R-:W2:Y:S01]  /*02b0*/  F2I.FLOOR.NTZ R2, R2 ;  /* 0x0000000200027305 */ /* 0x000ea20000207100 */
[----:B-1----:R-:W-:Y:S01]  /*02c0*/  IADD3 R4, PT, PT, -R0, RZ, RZ ;  /* 0x000000ff00047210 */ /* 0x002fe20007ffe1ff */
[----:B0-----:R-:W-:-:S04]  /*02d0*/  IMAD.WIDE R14, R7, 0x4, R14 ;  /* 0x00000004070e7825 */ /* 0x001fc800078e020e */
[----:B------:R-:W-:Y:S01]  /*02e0*/  IMAD R11, R4, UR10, R9 ;  /* 0x0000000a040b7c24 */ /* 0x000fe2000f8e0209 */
[----:B--2---:R-:W-:Y:S01]  /*02f0*/  IADD3 R6, PT, PT, -R2, R9, RZ ;  /* 0x0000000902067210 */ /* 0x004fe20007ffe1ff */
[----:B------:R-:W-:Y:S02]  /*0300*/  IMAD R5, R4, UR10, R7 ;  /* 0x0000000a04057c24 */ /* 0x000fe4000f8e0207 */
[--C-:B------:R-:W-:Y:S02]  /*0310*/  IMAD.IADD R4, R7, 0x1, -R2.reuse ;  /* 0x0000000107047824 */ /* 0x100fe400078e0a02 */
[----:B------:R-:W-:-:S07]  /*0320*/  IMAD.IADD R7, R11, 0x1, -R2 ;  /* 0x000000010b077824 */ /* 0x000fce00078e0a02 */
.L_x_8:
[----:B0-----:R-:W0:Y:S01]  /*0330*/  LDCU UR5, c[0x0][0x398] ;  /* 0x00007300ff0577ac */ /* 0x001e220008000800 */
[----:B------:R-:W-:Y:S01]  /*0340*/  IADD3 R9, PT, PT, -R2, UR4, RZ ;  /* 0x0000000402097c10 */ /* 0x000fe2000fffe1ff */
[----:B-1----:R-:W1:Y:S04]  /*0350*/  LDCU UR7, c[0x0][0x38c] ;  /* 0x00007180ff0777ac */ /* 0x002e680008000800 */
[----:B------:R-:W-:Y:S01]  /*0360*/  IMAD.IADD R8, R0, 0x1, R9 ;  /* 0x0000000100087824 */ /* 0x000fe200078e0209 */
[----:B0-----:R-:W-:-:S04]  /*0370*/  UISETP.GE.U32.AND UP0, UPT, UR5, 0x4, UPT ;  /* 0x000000040500788c */ /* 0x001fc8000bf06070 */
[----:B-1----:R-:W-:Y:S01]  /*0380*/  ISETP.GE.U32.AND P0, PT, R8, UR7, PT ;  /* 0x0000000708007c0c */ /* 0x002fe2000bf06070 */
[----:B------:R-:W-:-:S03]  /*0390*/  UIMAD UR7, UR4, UR5, URZ ;  /* 0x00000005040772a4 */ /* 0x000fc6000f8e02ff */
[----:B------:R-:W-:Y:S01]  /*03a0*/  ISETP.LT.OR P0, PT, R8, RZ, P0 ;  /* 0x000000ff0800720c */ /* 0x000fe20000701670 */
[----:B------:R-:W-:Y:S01]  /*03b0*/  UMOV UR5, URZ ;  /* 0x000000ff00057c82 */ /* 0x000fe20008000000 */
[----:B--23--:R-:W-:Y:S11]  /*03c0*/  BRA.U !UP0, `(.L_x_0) ;  /* 0x0000000508407547 */ /* 0x00cff6000b800000 */
[----:B------:R-:W0:Y:S01]  /*03d0*/  LDCU UR5, c[0x0][0x388] ;  /* 0x00007100ff0577ac */ /* 0x000e220008000800 */
[C---:B------:R-:W-:Y:S01]  /*03e0*/  IADD3 R16, PT, PT, R4.reuse, 0x3, RZ ;  /* 0x0000000304107810 */ /* 0x040fe20007ffe0ff */
[----:B------:R-:W-:Y:S01]  /*03f0*/  VIADD R18, R4, 0x2 ;  /* 0x0000000204127836 */ /* 0x000fe20000000000 */
[C---:B------:R-:W-:Y:S01]  /*0400*/  ISETP.NE.AND P3, PT, R2.reuse, UR4, PT ;  /* 0x0000000402007c0c */ /* 0x040fe2000bf65270 */
[----:B------:R-:W-:Y:S01]  /*0410*/  IMAD.U32 R10, RZ, RZ, UR7 ;  /* 0x00000007ff0a7e24 */ /* 0x000fe2000f8e00ff */
[----:B------:R-:W-:Y:S01]  /*0420*/  IADD3 R22, PT, PT, -R2, RZ, RZ ;  /* 0x000000ff02167210 */ /* 0x000fe20007ffe1ff */
[----:B------:R-:W1:Y:S01]  /*0430*/  LDCU UR10, c[0x0][0x388] ;  /* 0x00007100ff0a77ac */ /* 0x000e620008000800 */
[----:B------:R-:W-:Y:S01]  /*0440*/  MOV R8, R7 ;  /* 0x0000000700087202 */ /* 0x000fe20000000f00 */
[C---:B0-----:R-:W-:Y:S02]  /*0450*/  IMAD R23, R9.reuse, UR5, R16 ;  /* 0x0000000509177c24 */ /* 0x041fe4000f8e0210 */
[----:B------:R-:W-:-:S02]  /*0460*/  IMAD R25, R9, UR5, R18 ;  /* 0x0000000509197c24 */ /* 0x000fc4000f8e0212 */
[C---:B------:R-:W-:Y:S02]  /*0470*/  IMAD R11, R9.reuse, UR5, R4 ;  /* 0x00000005090b7c24 */ /* 0x040fe4000f8e0204 */
[----:B------:R-:W-:Y:S01]  /*0480*/  IMAD R9, R9, UR5, R6 ;  /* 0x0000000509097c24 */ /* 0x000fe2000f8e0206 */
[----:B-1----:R-:W-:-:S06]  /*0490*/  UMOV UR5, URZ ;  /* 0x000000ff00057c82 */ /* 0x002fcc0008000000 */
.L_x_1:
[----:B------:R-:W-:Y:S01]  /*04a0*/  VIADD R16, R8, 0xffffffff ;  /* 0xffffffff08107836 */ /* 0x000fe20000000000 */
[----:B------:R-:W-:-:S04]  /*04b0*/  ISETP.EQ.AND P1, PT, R22, RZ, !P3 ;  /* 0x000000ff1600720c */ /* 0x000fc80005f22270 */
[----:B------:R-:W-:-:S04]  /*04c0*/  ISETP.GE.U32.AND P2, PT, R16, UR10, PT ;  /* 0x0000000a10007c0c */ /* 0x000fc8000bf46070 */
[----:B------:R-:W-:Y:S02]  /*04d0*/  ISETP.LT.OR P2, PT, R16, RZ, P2 ;  /* 0x000000ff1000720c */ /* 0x000fe40001741670 */
[----:B0-----:R-:W0:Y:S02]  /*04e0*/  LDC.64 R16, c[0x0][0x390] ;  /* 0x0000e400ff107b82 */ /* 0x001e240000000a00 */
[----:B------:R-:W-:-:S13]  /*04f0*/  PLOP3.LUT P1, PT, P1, P2, P0, 0xfe, 0x0 ;  /* 0x000000000000781c */ /* 0x000fda0000f25f06 */
[----:B------:R-:W1:Y:S01]  /*0500*/  @!P1 LDC.64 R18, c[0x0][0x380] ;  /* 0x0000e000ff129b82 */ /* 0x000e620000000a00 */
[----:B------:R-:W2:Y:S01]  /*0510*/  @!P1 LDG.E R24, desc[UR8][R14.64] ;  /* 0x000000080e189981 */ /* 0x000ea2000c1e1900 */
[----:B0-----:R-:W-:-:S05]  /*0520*/  IMAD.WIDE R16, R10, 0x4, R16 ;  /* 0x000000040a107825 */ /* 0x001fca00078e0210 */
[----:B------:R-:W3:Y:S01]  /*0530*/  @!P1 LDG.E R26, desc[UR8][R16.64] ;  /* 0x00000008101a9981 */ /* 0x000ee2000c1e1900 */
[----:B-1----:R-:W-:-:S06]  /*0540*/  @!P1 IMAD.WIDE R18, R11, 0x4, R18 ;  /* 0x000000040b129825 */ /* 0x002fcc00078e0212 */
[----:B------:R-:W2:Y:S01]  /*0550*/  @!P1 LDG.E R19, desc[UR8][R18.64] ;  /* 0x0000000812139981 */ /* 0x000ea2000c1e1900 */
[----:B------:R-:W-:Y:S01]  /*0560*/  UIADD3 UR7, UPT, UPT, UR5, 0x1, URZ ;  /* 0x0000000105077890 */ /* 0x000fe2000fffe0ff */
[----:B------:R-:W-:-:S04]  /*0570*/  ISETP.GE.U32.AND P2, PT, R8, UR10, PT ;  /* 0x0000000a08007c0c */ /* 0x000fc8000bf46070 */
[----:B------:R-:W-:Y:S02]  /*0580*/  ISETP.LT.OR P4, PT, R8, RZ, P2 ;  /* 0x000000ff0800720c */ /* 0x000fe40001781670 */
[----:B------:R-:W-:-:S04]  /*0590*/  ISETP.EQ.AND P2, PT, R2, UR7, !P3 ;  /* 0x0000000702007c0c */ /* 0x000fc8000df42270 */
[----:B------:R-:W-:-:S13]  /*05a0*/  PLOP3.LUT P2, PT, P2, P4, P0, 0xfe, 0x0 ;  /* 0x000000000000781c */ /* 0x000fda0001749f06 */
[----:B------:R-:W0:Y:S02]  /*05b0*/  @!P2 LDC.64 R20, c[0x0][0x380] ;  /* 0x0000e000ff14ab82 */ /* 0x000e240000000a00 */
[----:B0-----:R-:W-:-:S04]  /*05c0*/  @!P2 IMAD.WIDE R20, R9, 0x4, R20 ;  /* 0x000000040914a825 */ /* 0x001fc800078e0214 */
[----:B--2---:R-:W-:-:S04]  /*05d0*/  @!P1 FADD R24, R24, -R19 ;  /* 0x8000001318189221 */ /* 0x004fc80000000000 */
[----:B---3--:R-:W-:-:S05]  /*05e0*/  @!P1 FFMA R3, |R24|, R26, R3 ;  /* 0x0000001a18039223 */ /* 0x008fca0000000203 */
[----:B------:R0:W-:Y:S04]  /*05f0*/  @!P1 STG.E desc[UR8][R12.64], R3 ;  /* 0x000000030c009986 */ /* 0x0001e8000c101908 */
[----:B------:R-:W2:Y:S04]  /*0600*/  @!P2 LDG.E R21, desc[UR8][R20.64] ;  /* 0x000000081415a981 */ /* 0x000ea8000c1e1900 */
[----:B------:R-:W2:Y:S04]  /*0610*/  @!P2 LDG.E R24, desc[UR8][R14.64] ;  /* 0x000000080e18a981 */ /* 0x000ea8000c1e1900 */
[----:B------:R-:W0:Y:S01]  /*0620*/  @!P2 LDG.E R26, desc[UR8][R16.64+0x4] ;  /* 0x00000408101aa981 */ /* 0x000e22000c1e1900 */
[----:B------:R-:W-:Y:S01]  /*0630*/  IADD3 R18, PT, PT, R8, 0x1, RZ ;  /* 0x0000000108127810 */ /* 0x000fe20007ffe0ff */
[----:B------:R-:W-:-:S03]  /*0640*/  UIADD3 UR7, UPT, UPT, UR5, 0x2, URZ ;  /* 0x0000000205077890 */ /* 0x000fc6000fffe0ff */
[----:B------:R-:W-:-:S04]  /*0650*/  ISETP.GE.U32.AND P1, PT, R18, UR10, PT ;  /* 0x0000000a12007c0c */ /* 0x000fc8000bf26070 */
[----:B------:R-:W-:Y:S02]  /*0660*/  ISETP.LT.OR P4, PT, R18, RZ, P1 ;  /* 0x000000ff1200720c */ /* 0x000fe40000f81670 */
[----:B------:R-:W-:-:S04]  /*0670*/  ISETP.EQ.AND P1, PT, R2, UR7, !P3 ;  /* 0x0000000702007c0c */ /* 0x000fc8000df22270 */
[----:B------:R-:W-:-:S13]  /*0680*/  PLOP3.LUT P1, PT, P1, P4, P0, 0xfe, 0x0 ;  /* 0x000000000000781c */ /* 0x000fda0000f29f06 */
[----:B------:R-:W1:Y:S01]  /*0690*/  @!P1 LDC.64 R18, c[0x0][0x380] ;  /* 0x0000e000ff129b82 */ /* 0x000e620000000a00 */
[----:B------:R-:W-:Y:S01]  /*06a0*/  UIADD3 UR7, UPT, UPT, UR5, 0x3, URZ ;  /* 0x0000000305077890 */ /* 0x000fe2000fffe0ff */
[----:B--2---:R-:W-:Y:S01]  /*06b0*/  @!P2 FADD R24, R24, -R21 ;  /* 0x800000151818a221 */ /* 0x004fe20000000000 */
[----:B-1----:R-:W-:-:S04]  /*06c0*/  @!P1 IMAD.WIDE R20, R25, 0x4, R18 ;  /* 0x0000000419149825 */ /* 0x002fc800078e0212 */
[----:B0-----:R-:W-:-:S05]  /*06d0*/  @!P2 FFMA R3, |R24|, R26, R3 ;  /* 0x0000001a1803a223 */ /* 0x001fca0000000203 */
[----:B------:R0:W-:Y:S04]  /*06e0*/  @!P2 STG.E desc[UR8][R12.64], R3 ;  /* 0x000000030c00a986 */ /* 0x0001e8000c101908 */
[----:B------:R-:W2:Y:S04]  /*06f0*/  @!P1 LDG.E R21, desc[UR8][R20.64] ;  /* 0x0000000814159981 */ /* 0x000ea8000c1e1900 */
[----:B------:R-:W2:Y:S04]  /*0700*/  @!P1 LDG.E R24, desc[UR8][R14.64] ;  /* 0x000000080e189981 */ /* 0x000ea8000c1e1900 */
[----:B------:R-:W0:Y:S01]  /*0710*/  @!P1 LDG.E R26, desc[UR8][R16.64+0x8] ;  /* 0x00000808101a9981 */ /* 0x000e22000c1e1900 */
[----:B------:R-:W-:-:S05]  /*0720*/  VIADD R18, R8, 0x2 ;  /* 0x0000000208127836 */ /* 0x000fca0000000000 */
[----:B------:R-:W-:-:S04]  /*0730*/  ISETP.GE.U32.AND P2, PT, R18, UR10, PT ;  /* 0x0000000a12007c0c */ /* 0x000fc8000bf46070 */
[----:B------:R-:W-:Y:S02]  /*0740*/  ISETP.LT.OR P4, PT, R18, RZ, P2 ;  /* 0x000000ff1200720c */ /* 0x000fe40001781670 */
[----:B------:R-:W-:-:S04]  /*0750*/  ISETP.EQ.AND P2, PT, R2, UR7, !P3 ;  /* 0x0000000702007c0c */ /* 0x000fc8000df42270 */
[----:B------:R-:W-:-:S13]  /*0760*/  PLOP3.LUT P2, PT, P2, P4, P0, 0xfe, 0x0 ;  /* 0x000000000000781c */ /* 0x000fda0001749f06 */
[----:B------:R-:W1:Y:S02]  /*0770*/  @!P2 LDC.64 R18, c[0x0][0x380] ;  /* 0x0000e000ff12ab82 */ /* 0x000e640000000a00 */
[----:B-1----:R-:W-:-:S04]  /*0780*/  @!P2 IMAD.WIDE R18, R23, 0x4, R18 ;  /* 0x000000041712a825 */ /* 0x002fc800078e0212 */
[----:B--2---:R-:W-:-:S04]  /*0790*/  @!P1 FADD R24, R24, -R21 ;  /* 0x8000001518189221 */ /* 0x004fc80000000000 */
[----:B0-----:R-:W-:-:S05]  /*07a0*/  @!P1 FFMA R3, |R24|, R26, R3 ;  /* 0x0000001a18039223 */ /* 0x001fca0000000203 */
[----:B------:R0:W-:Y:S04]  /*07b0*/  @!P1 STG.E desc[UR8][R12.64], R3 ;  /* 0x000000030c009986 */ /* 0x0001e8000c101908 */
[----:B------:R-:W2:Y:S04]  /*07c0*/  @!P2 LDG.E R19, desc[UR8][R18.64] ;  /* 0x000000081213a981 */ /* 0x000ea8000c1e1900 */
[----:B------:R-:W2:Y:S04]  /*07d0*/  @!P2 LDG.E R20, desc[UR8][R14.64] ;  /* 0x000000080e14a981 */ /* 0x000ea8000c1e1900 */
[----:B------:R-:W0:Y:S01]  /*07e0*/  @!P2 LDG.E R16, desc[UR8][R16.64+0xc] ;  /* 0x00000c081010a981 */ /* 0x000e22000c1e1900 */
[----:B------:R-:W-:-:S04]  /*07f0*/  UIADD3 UR5, UPT, UPT, UR5, 0x4, URZ ;  /* 0x0000000405057890 */ /* 0x000fc8000fffe0ff */
[----:B------:R-:W-:Y:S01]  /*0800*/  UISETP.NE.AND UP0, UPT, UR5, UR6, UPT ;  /* 0x000000060500728c */ /* 0x000fe2000bf05270 */
[----:B------:R-:W-:Y:S01]  /*0810*/  IADD3 R22, PT, PT, R22, 0x4, RZ ;  /* 0x0000000416167810 */ /* 0x000fe20007ffe0ff */
[----:B------:R-:W-:Y:S01]  /*0820*/  VIADD R8, R8, 0x4 ;  /* 0x0000000408087836 */ /* 0x000fe20000000000 */
[----:B------:R-:W-:Y:S01]  /*0830*/  IADD3 R10, PT, PT, R10, 0x4, RZ ;  /* 0x000000040a0a7810 */ /* 0x000fe20007ffe0ff */
[----:B------:R-:W-:Y:S01]  /*0840*/  VIADD R9, R9, 0x4 ;  /* 0x0000000409097836 */ /* 0x000fe20000000000 */
[----:B------:R-:W-:Y:S01]  /*0850*/  IADD3 R11, PT, PT, R11, 0x4, RZ ;  /* 0x000000040b0b7810 */ /* 0x000fe20007ffe0ff */
[----:B------:R-:W-:Y:S01]  /*0860*/  VIADD R25, R25, 0x4 ;  /* 0x0000000419197836 */ /* 0x000fe20000000000 */
[----:B------:R-:W-:Y:S01]  /*0870*/  IADD3 R23, PT, PT, R23, 0x4, RZ ;  /* 0x0000000417177810 */ /* 0x000fe20007ffe0ff */
[----:B--2---:R-:W-:-:S04]  /*0880*/  @!P2 FADD R20, R20, -R19 ;  /* 0x800000131414a221 */ /* 0x004fc80000000000 */
[----:B0-----:R-:W-:-:S05]  /*0890*/  @!P2 FFMA R3, |R20|, R16, R3 ;  /* 0x000000101403a223 */ /* 0x001fca0000000203 */
[----:B------:R0:W-:Y:S01]  /*08a0*/  @!P2 STG.E desc[UR8][R12.64], R3 ;  /* 0x000000030c00a986 */ /* 0x0001e2000c101908 */
[----:B------:R-:W-:Y:S05]  /*08b0*/  BRA.U UP0, `(.L_x_1) ;  /* 0xfffffff900f87547 */ /* 0x000fea000b83ffff */
[----:B------:R-:W-:-:S05]  /*08c0*/  UMOV UR5, UR6 ;  /* 0x0000000600057c82 */ /* 0x000fca0008000000 */
.L_x_0:
[----:B------:R-:W1:Y:S02]  /*08d0*/  LDC R10, c[0x0][0x398] ;  /* 0x0000e600ff0a7b82 */ /* 0x000e640000000800 */
[----:B-1----:R-:W-:-:S04]  /*08e0*/  LOP3.LUT R10, R10, 0x3, RZ, 0xc0, !PT ;  /* 0x000000030a0a7812 */ /* 0x002fc800078ec0ff */
[----:B------:R-:W-:-:S13]  /*08f0*/  ISETP.NE.AND P1, PT, R10, RZ, PT ;  /* 0x000000ff0a00720c */ /* 0x000fda0003f25270 */
[----:B------:R-:W-:Y:S05]  /*0900*/  @!P1 BRA `(.L_x_2) ;  /* 0x0000000400189947 */ /* 0x000fea0003800000 */
[----:B------:R-:W1:Y:S01]  /*0910*/  LDC R11, c[0x0][0x398] ;  /* 0x0000e600ff0b7b82 */ /* 0x000e620000000800 */
[C---:B------:R-:W-:Y:S02]  /*0920*/  ISETP.NE.AND P1, PT, R2.reuse, UR4, PT ;  /* 0x0000000402007c0c */ /* 0x040fe4000bf25270 */
[C---:B------:R-:W-:Y:S02]  /*0930*/  ISETP.EQ.AND P2, PT, R2.reuse, UR5, PT ;  /* 0x0000000502007c0c */ /* 0x040fe4000bf42270 */
[----:B------:R-:W-:Y:S02]  /*0940*/  IADD3 R17, PT, PT, -R2, UR4, RZ ;  /* 0x0000000402117c10 */ /* 0x000fe4000fffe1ff */
[----:B------:R-:W-:Y:S01]  /*0950*/  ISETP.NE.AND P3, PT, R10, 0x1, PT ;  /* 0x000000010a00780c */ /* 0x000fe20003f65270 */
[----:B------:R-:W2:Y:S01]  /*0960*/  LDC.64 R8, c[0x0][0x390] ;  /* 0x0000e400ff087b82 */ /* 0x000ea20000000a00 */
[----:B-1----:R-:W-:-:S04]  /*0970*/  IMAD R11, R11, UR4, RZ ;  /* 0x000000040b0b7c24 */ /* 0x002fc8000f8e02ff */
[----:B------:R-:W-:-:S04]  /*0980*/  VIADD R11, R11, UR5 ;  /* 0x000000050b0b7c36 */ /* 0x000fc80008000000 */
[----:B--2---:R-:W-:Y:S01]  /*0990*/  IMAD.WIDE R8, R11, 0x4, R8 ;  /* 0x000000040b087825 */ /* 0x004fe200078e0208 */
[----:B------:R-:W-:Y:S01]  /*09a0*/  IADD3 R11, PT, PT, R0, R17, RZ ;  /* 0x00000011000b7210 */ /* 0x000fe20007ffe0ff */
[----:B------:R-:W-:Y:S06]  /*09b0*/  @!P1 BRA P2, `(.L_x_3) ;  /* 0x0000000000449947 */ /* 0x000fec0001000000 */
[----:B------:R-:W1:Y:S01]  /*09c0*/  LDCU UR7, c[0x0][0x388] ;  /* 0x00007100ff0777ac */ /* 0x000e620008000800 */
[----:B------:R-:W-:Y:S01]  /*09d0*/  IADD3 R18, PT, PT, R5, UR5, -R2 ;  /* 0x0000000505127c10 */ /* 0x000fe2000fffe802 */
[----:B------:R-:W-:Y:S03]  /*09e0*/  BSSY.RECONVERGENT B0, `(.L_x_3) ;  /* 0x000000e000007945 */ /* 0x000fe60003800200 */
[----:B-1----:R-:W-:-:S04]  /*09f0*/  ISETP.GE.U32.AND P2, PT, R18, UR7, PT ;  /* 0x0000000712007c0c */ /* 0x002fc8000bf46070 */
[----:B------:R-:W-:-:S04]  /*0a00*/  ISETP.LT.OR P2, PT, R18, RZ, P2 ;  /* 0x000000ff1200720c */ /* 0x000fc80001741670 */
[----:B------:R-:W-:-:S13]  /*0a10*/  PLOP3.LUT P2, PT, P2, P0, PT, 0xf8, 0x8f ;  /* 0x00000000008f781c */ /* 0x000fda0001741f70 */
[----:B------:R-:W-:Y:S05]  /*0a20*/  @P2 BRA `(.L_x_4) ;  /* 0x0000000000242947 */ /* 0x000fea0003800000 */
[----:B------:R-:W1:Y:S01]  /*0a30*/  LDC.64 R16, c[0x0][0x380] ;  /* 0x0000e000ff107b82 */ /* 0x000e620000000a00 */
[----:B------:R-:W-:Y:S02]  /*0a40*/  IMAD R19, R11, UR7, R18 ;  /* 0x000000070b137c24 */ /* 0x000fe4000f8e0212 */
[----:B------:R-:W2:Y:S02]  /*0a50*/  LDG.E R18, desc[UR8][R14.64] ;  /* 0x000000080e127981 */ /* 0x000ea4000c1e1900 */
[----:B-1----:R-:W-:Y:S02]  /*0a60*/  IMAD.WIDE R16, R19, 0x4, R16 ;  /* 0x0000000413107825 */ /* 0x002fe400078e0210 */
[----:B------:R-:W0:Y:S04]  /*0a70*/  LDG.E R19, desc[UR8][R8.64] ;  /* 0x0000000808137981 */ /* 0x000e28000c1e1900 */
[----:B------:R-:W2:Y:S02]  /*0a80*/  LDG.E R17, desc[UR8][R16.64] ;  /* 0x0000000810117981 */ /* 0x000ea4000c1e1900 */
[----:B--2---:R-:W-:-:S04]  /*0a90*/  FADD R18, R18, -R17 ;  /* 0x8000001112127221 */ /* 0x004fc80000000000 */
[----:B0-----:R-:W-:-:S05]  /*0aa0*/  FFMA R3, |R18|, R19, R3 ;  /* 0x0000001312037223 */ /* 0x001fca0000000203 */
[----:B------:R1:W-:Y:S02]  /*0ab0*/  STG.E desc[UR8][R12.64], R3 ;  /* 0x000000030c007986 */ /* 0x0003e4000c101908 */
.L_x_4:
[----:B------:R-:W-:Y:S05]  /*0ac0*/  BSYNC.RECONVERGENT B0 ;  /* 0x0000000000007941 */ /* 0x000fea0003800200 */
.L_x_3:
[----:B------:R-:W-:Y:S05]  /*0ad0*/  @!P3 BRA `(.L_x_2) ;  /* 0x0000000000a4b947 */ /* 0x000fea0003800000 */
[----:B------:R-:W-:-:S06]  /*0ae0*/  UIADD3 UR7, UPT, UPT, UR5, 0x1, URZ ;  /* 0x0000000105077890 */ /* 0x000fcc000fffe0ff */
[----:B------:R-:W-:-:S13]  /*0af0*/  ISETP.EQ.AND P2, PT, R2, UR7, PT ;  /* 0x0000000702007c0c */ /* 0x000fda000bf42270 */
[----:B------:R-:W-:Y:S05]  /*0b00*/  @!P1 BRA P2, `(.L_x_5) ;  /* 0x0000000000449947 */ /* 0x000fea0001000000 */
[----:B------:R-:W2:Y:S01]  /*0b10*/  LDCU UR10, c[0x0][0x388] ;  /* 0x00007100ff0a77ac */ /* 0x000ea20008000800 */
[----:B------:R-:W-:Y:S01]  /*0b20*/  IADD3 R18, PT, PT, R5, UR7, -R2 ;  /* 0x0000000705127c10 */ /* 0x000fe2000fffe802 */
[----:B------:R-:W-:Y:S03]  /*0b30*/  BSSY.RECONVERGENT B0, `(.L_x_5) ;  /* 0x000000e000007945 */ /* 0x000fe60003800200 */
[----:B--2---:R-:W-:-:S04]  /*0b40*/  ISETP.GE.U32.AND P2, PT, R18, UR10, PT ;  /* 0x0000000a12007c0c */ /* 0x004fc8000bf46070 */
[----:B------:R-:W-:-:S04]  /*0b50*/  ISETP.LT.OR P2, PT, R18, RZ, P2 ;  /* 0x000000ff1200720c */ /* 0x000fc80001741670 */
[----:B------:R-:W-:-:S13]  /*0b60*/  PLOP3.LUT P2, PT, P2, P0, PT, 0xf8, 0x8f ;  /* 0x00000000008f781c */ /* 0x000fda0001741f70 */
[----:B------:R-:W-:Y:S05]  /*0b70*/  @P2 BRA `(.L_x_6) ;  /* 0x0000000000242947 */ /* 0x000fea0003800000 */
[----:B------:R-:W2:Y:S01]  /*0b80*/  LDC.64 R16, c[0x0][0x380] ;  /* 0x0000e000ff107b82 */ /* 0x000ea20000000a00 */
[----:B------:R-:W-:Y:S02]  /*0b90*/  IMAD R19, R11, UR10, R18 ;  /* 0x0000000a0b137c24 */ /* 0x000fe4000f8e0212 */
[----:B------:R-:W3:Y:S02]  /*0ba0*/  LDG.E R18, desc[UR8][R14.64] ;  /* 0x000000080e127981 */ /* 0x000ee4000c1e1900 */
[----:B--2---:R-:W-:Y:S02]  /*0bb0*/  IMAD.WIDE R16, R19, 0x4, R16 ;  /* 0x0000000413107825 */ /* 0x004fe400078e0210 */
[----:B------:R-:W0:Y:S04]  /*0bc0*/  LDG.E R19, desc[UR8][R8.64+0x4] ;  /* 0x0000040808137981 */ /* 0x000e28000c1e1900 */
[----:B------:R-:W3:Y:S02]  /*0bd0*/  LDG.E R17, desc[UR8][R16.64] ;  /* 0x0000000810117981 */ /* 0x000ee4000c1e1900 */
[----:B---3--:R-:W-:-:S04]  /*0be0*/  FADD R18, R18, -R17 ;  /* 0x8000001112127221 */ /* 0x008fc80000000000 */
[----:B01----:R-:W-:-:S05]  /*0bf0*/  FFMA R3, |R18|, R19, R3 ;  /* 0x0000001312037223 */ /* 0x003fca0000000203 */
[----:B------:R2:W-:Y:S02]  /*0c00*/  STG.E desc[UR8][R12.64], R3 ;  /* 0x000000030c007986 */ /* 0x0005e4000c101908 */
.L_x_6:
[----:B------:R-:W-:Y:S05]  /*0c10*/  BSYNC.RECONVERGENT B0 ;  /* 0x0000000000007941 */ /* 0x000fea0003800200 */
.L_x_5:
[----:B------:R-:W-:-:S06]  /*0c20*/  UIADD3 UR5, UPT, UPT, UR5, 0x2, URZ ;  /* 0x0000000205057890 */ /* 0x000fcc000fffe0ff */
[----:B------:R-:W-:-:S04]  /*0c30*/  ISETP.EQ.AND P1, PT, R2, UR5, !P1 ;  /* 0x0000000502007c0c */ /* 0x000fc8000cf22270 */
[----:B------:R-:W-:-:S13]  /*0c40*/  ISETP.EQ.OR P1, PT, R10, 0x2, P1 ;  /* 0x000000020a00780c */ /* 0x000fda0000f22670 */
[----:B------:R-:W-:Y:S05]  /*0c50*/  @P1 BRA `(.L_x_2) ;  /* 0x0000000000441947 */ /* 0x000fea0003800000 */
[----:B------:R-:W3:Y:S01]  /*0c60*/  LDCU UR7, c[0x0][0x388] ;  /* 0x00007100ff0777ac */ /* 0x000ee20008000800 */
[----:B------:R-:W-:Y:S01]  /*0c70*/  IADD3 R10, PT, PT, R5, UR5, -R2 ;  /* 0x00000005050a7c10 */ /* 0x000fe2000fffe802 */
[----:B------:R-:W-:Y:S03]  /*0c80*/  BSSY.RECONVERGENT B0, `(.L_x_2) ;  /* 0x000000e000007945 */ /* 0x000fe60003800200 */
[----:B---3--:R-:W-:-:S04]  /*0c90*/  ISETP.GE.U32.AND P1, PT, R10, UR7, PT ;  /* 0x000000070a007c0c */ /* 0x008fc8000bf26070 */
[----:B------:R-:W-:-:S04]  /*0ca0*/  ISETP.LT.OR P1, PT, R10, RZ, P1 ;  /* 0x000000ff0a00720c */ /* 0x000fc80000f21670 */
[----:B------:R-:W-:-:S13]  /*0cb0*/  PLOP3.LUT P1, PT, P1, P0, PT, 0xf8, 0x8f ;  /* 0x00000000008f781c */ /* 0x000fda0000f21f70 */
[----:B------:R-:W-:Y:S05]  /*0cc0*/  @P1 BRA `(.L_x_7) ;  /* 0x0000000000241947 */ /* 0x000fea0003800000 */
[----:B------:R-:W3:Y:S01]  /*0cd0*/  LDC.64 R16, c[0x0][0x380] ;  /* 0x0000e000ff107b82 */ /* 0x000ee20000000a00 */
[----:B------:R-:W-:Y:S01]  /*0ce0*/  IMAD R11, R11, UR7, R10 ;  /* 0x000000070b0b7c24 */ /* 0x000fe2000f8e020a */
[----:B------:R-:W0:Y:S03]  /*0cf0*/  LDG.E R8, desc[UR8][R8.64+0x8] ;  /* 0x0000080808087981 */ /* 0x000e26000c1e1900 */
[----:B---3--:R-:W-:Y:S02]  /*0d00*/  IMAD.WIDE R10, R11, 0x4, R16 ;  /* 0x000000040b0a7825 */ /* 0x008fe400078e0210 */
[----:B------:R-:W3:Y:S04]  /*0d10*/  LDG.E R16, desc[UR8][R14.64] ;  /* 0x000000080e107981 */ /* 0x000ee8000c1e1900 */
[----:B------:R-:W3:Y:S02]  /*0d20*/  LDG.E R11, desc[UR8][R10.64] ;  /* 0x000000080a0b7981 */ /* 0x000ee4000c1e1900 */
[----:B---3--:R-:W-:-:S04]  /*0d30*/  FADD R16, R16, -R11 ;  /* 0x8000000b10107221 */ /* 0x008fc80000000000 */
[----:B012---:R-:W-:-:S05]  /*0d40*/  FFMA R3, |R16|, R8, R3 ;  /* 0x0000000810037223 */ /* 0x007fca0000000203 */
[----:B------:R3:W-:Y:S02]  /*0d50*/  STG.E desc[UR8][R12.64], R3 ;  /* 0x000000030c007986 */ /* 0x0007e4000c101908 */
.L_x_7:
[----:B------:R-:W-:Y:S05]  /*0d60*/  BSYNC.RECONVERGENT B0 ;  /* 0x0000000000007941 */ /* 0x000fea0003800200 */
.L_x_2:
[----:B------:R-:W4:Y:S01]  /*0d70*/  LDCU UR5, c[0x0][0x398] ;  /* 0x00007300ff0577ac */ /* 0x000f220008000800 */
[----:B------:R-:W-:-:S04]  /*0d80*/  UIADD3 UR4, UPT, UPT, UR4, 0x1, URZ ;  /* 0x0000000104047890 */ /* 0x000fc8000fffe0ff */
[----:B----4-:R-:W-:-:S09]  /*0d90*/  UISETP.NE.AND UP0, UPT, UR4, UR5, UPT ;  /* 0x000000050400728c */ /* 0x010fd2000bf05270 */
[----:B------:R-:W-:Y:S05]  /*0da0*/  BRA.U UP0, `(.L_x_8) ;  /* 0xfffffff500607547 */ /* 0x000fea000b83ffff */
[----:B------:R-:W-:Y:S05]  /*0db0*/  EXIT ;  /* 0x000000000000794d */ /* 0x000fea0003800000 */
.L_x_9:
[----:B------:R-:W-:-:S00]  /*0dc0*/  BRA `(.L_x_9) ;  /* 0xfffffffc00fc7947 */ /* 0x000fc0000383ffff */
[----:B------:R-:W-:-:S00]  /*0dd0*/  NOP ;  /* 0x0000000000007918 */ /* 0x000fc00000000000 */
        /* <DEDUP_REMOVED lines=10> */
.L_x_10:


//--------------------- .nv.shared.reserved.0     --------------------------
	.section	.nv.shared.reserved.0,"aw",@nobits
	.weak		__nv_reservedSMEM_offset_0_alias
	.size		__nv_reservedSMEM_offset_0_alias, 0, 64
	.other		__nv_reservedSMEM_offset_0_alias,@"STO_CUDA_RESERVED_SHARED STV_DEFAULT"
__nv_reservedSMEM_offset_0_alias:
	.zero		0
	.zero		64


//--------------------- .nv.constant0._Z25non_local_gradient_kernelPfjjS_jS_ --------------------------
	.section	.nv.constant0._Z25non_local_gradient_kernelPfjjS_jS_,"a",@progbits
	.sectionflags	@""
	.align	4
.nv.constant0._Z25non_local_gradient_kernelPfjjS_jS_:
	.zero		936


//--------------------- SYMBOLS --------------------------

	.type		.nv.reservedSmem.offset0,@object
	.size		.nv.reservedSmem.offset0,0x4
